//
// Generated by NVIDIA NVVM Compiler
//
// Compiler Build ID: CL-36424714
// Cuda compilation tools, release 13.0, V13.0.88
// Based on NVVM 20.0.0
//

.version 9.0
.target sm_100
.address_size 64

	// .globl	_Z7max_gpuiPfS_

.visible .entry _Z7max_gpuiPfS_(
	.param .u32 _Z7max_gpuiPfS__param_0,
	.param .u64 .ptr .align 1 _Z7max_gpuiPfS__param_1,
	.param .u64 .ptr .align 1 _Z7max_gpuiPfS__param_2
)
{
	.reg .pred 	%p<7>;
	.reg .b32 	%r<35>;
	.reg .b32 	%f<23>;
	.reg .b64 	%rd<17>;

	ld.param.u32 	%r17, [_Z7max_gpuiPfS__param_0];
	ld.param.u64 	%rd3, [_Z7max_gpuiPfS__param_1];
	ld.param.u64 	%rd2, [_Z7max_gpuiPfS__param_2];
	cvta.to.global.u64 	%rd1, %rd3;
	mov.u32 	%r1, %ntid.x;
	mov.u32 	%r2, %ctaid.x;
	mov.u32 	%r3, %tid.x;
	mad.lo.s32 	%r4, %r1, %r2, %r3;
	mov.u32 	%r5, %nctaid.x;
	mul.lo.s32 	%r6, %r1, %r5;
	mul.wide.s32 	%rd4, %r4, 4;
	add.s64 	%rd5, %rd1, %rd4;
	ld.global.f32 	%f22, [%rd5];
	add.s32 	%r33, %r4, %r6;
	setp.ge.s32 	%p1, %r33, %r17;
	@%p1 bra 	$L__BB0_7;
	shl.b32 	%r18, %r5, 1;
	add.s32 	%r19, %r2, %r18;
	mad.lo.s32 	%r20, %r1, %r19, %r3;
	max.s32 	%r21, %r17, %r20;
	sub.s32 	%r22, %r21, %r20;
	setp.ne.s32 	%p2, %r22, 0;
	selp.u32 	%r23, 1, 0, %p2;
	selp.s32 	%r24, -1, 0, %p2;
	add.s32 	%r25, %r22, %r24;
	div.u32 	%r26, %r25, %r6;
	add.s32 	%r8, %r26, %r23;
	and.b32  	%r27, %r8, 3;
	setp.eq.s32 	%p3, %r27, 3;
	@%p3 bra 	$L__BB0_4;
	add.s32 	%r28, %r8, 1;
	and.b32  	%r29, %r28, 3;
	neg.s32 	%r31, %r29;
$L__BB0_3:
	.pragma "nounroll";
	mul.wide.s32 	%rd6, %r33, 4;
	add.s64 	%rd7, %rd1, %rd6;
	ld.global.f32 	%f10, [%rd7];
	max.f32 	%f22, %f22, %f10;
	add.s32 	%r33, %r33, %r6;
	add.s32 	%r31, %r31, 1;
	setp.ne.s32 	%p4, %r31, 0;
	@%p4 bra 	$L__BB0_3;
$L__BB0_4:
	setp.lt.u32 	%p5, %r8, 3;
	@%p5 bra 	$L__BB0_7;
	mul.wide.s32 	%rd10, %r6, 4;
	shl.b32 	%r30, %r6, 2;
$L__BB0_6:
	mul.wide.s32 	%rd8, %r33, 4;
	add.s64 	%rd9, %rd1, %rd8;
	ld.global.f32 	%f11, [%rd9];
	max.f32 	%f12, %f22, %f11;
	add.s64 	%rd11, %rd9, %rd10;
	ld.global.f32 	%f13, [%rd11];
	max.f32 	%f14, %f12, %f13;
	add.s64 	%rd12, %rd11, %rd10;
	ld.global.f32 	%f15, [%rd12];
	max.f32 	%f16, %f14, %f15;
	add.s64 	%rd13, %rd12, %rd10;
	ld.global.f32 	%f17, [%rd13];
	max.f32 	%f22, %f16, %f17;
	add.s32 	%r33, %r30, %r33;
	setp.lt.s32 	%p6, %r33, %r17;
	@%p6 bra 	$L__BB0_6;
$L__BB0_7:
	cvta.to.global.u64 	%rd14, %rd2;
	add.s64 	%rd16, %rd14, %rd4;
	st.global.f32 	[%rd16], %f22;
	ret;

}
	// .globl	_Z7min_gpuiPfS_
.visible .entry _Z7min_gpuiPfS_(
	.param .u32 _Z7min_gpuiPfS__param_0,
	.param .u64 .ptr .align 1 _Z7min_gpuiPfS__param_1,
	.param .u64 .ptr .align 1 _Z7min_gpuiPfS__param_2
)
{
	.reg .pred 	%p<7>;
	.reg .b32 	%r<35>;
	.reg .b32 	%f<23>;
	.reg .b64 	%rd<17>;

	ld.param.u32 	%r17, [_Z7min_gpuiPfS__param_0];
	ld.param.u64 	%rd3, [_Z7min_gpuiPfS__param_1];
	ld.param.u64 	%rd2, [_Z7min_gpuiPfS__param_2];
	cvta.to.global.u64 	%rd1, %rd3;
	mov.u32 	%r1, %ntid.x;
	mov.u32 	%r2, %ctaid.x;
	mov.u32 	%r3, %tid.x;
	mad.lo.s32 	%r4, %r1, %r2, %r3;
	mov.u32 	%r5, %nctaid.x;
	mul.lo.s32 	%r6, %r1, %r5;
	mul.wide.s32 	%rd4, %r4, 4;
	add.s64 	%rd5, %rd1, %rd4;
	ld.global.f32 	%f22, [%rd5];
	add.s32 	%r33, %r4, %r6;
	setp.ge.s32 	%p1, %r33, %r17;
	@%p1 bra 	$L__BB1_7;
	shl.b32 	%r18, %r5, 1;
	add.s32 	%r19, %r2, %r18;
	mad.lo.s32 	%r20, %r1, %r19, %r3;
	max.s32 	%r21, %r17, %r20;
	sub.s32 	%r22, %r21, %r20;
	setp.ne.s32 	%p2, %r22, 0;
	selp.u32 	%r23, 1, 0, %p2;
	selp.s32 	%r24, -1, 0, %p2;
	add.s32 	%r25, %r22, %r24;
	div.u32 	%r26, %r25, %r6;
	add.s32 	%r8, %r26, %r23;
	and.b32  	%r27, %r8, 3;
	setp.eq.s32 	%p3, %r27, 3;
	@%p3 bra 	$L__BB1_4;
	add.s32 	%r28, %r8, 1;
	and.b32  	%r29, %r28, 3;
	neg.s32 	%r31, %r29;
$L__BB1_3:
	.pragma "nounroll";
	mul.wide.s32 	%rd6, %r33, 4;
	add.s64 	%rd7, %rd1, %rd6;
	ld.global.f32 	%f10, [%rd7];
	min.f32 	%f22, %f22, %f10;
	add.s32 	%r33, %r33, %r6;
	add.s32 	%r31, %r31, 1;
	setp.ne.s32 	%p4, %r31, 0;
	@%p4 bra 	$L__BB1_3;
$L__BB1_4:
	setp.lt.u32 	%p5, %r8, 3;
	@%p5 bra 	$L__BB1_7;
	mul.wide.s32 	%rd10, %r6, 4;
	shl.b32 	%r30, %r6, 2;
$L__BB1_6:
	mul.wide.s32 	%rd8, %r33, 4;
	add.s64 	%rd9, %rd1, %rd8;
	ld.global.f32 	%f11, [%rd9];
	min.f32 	%f12, %f22, %f11;
	add.s64 	%rd11, %rd9, %rd10;
	ld.global.f32 	%f13, [%rd11];
	min.f32 	%f14, %f12, %f13;
	add.s64 	%rd12, %rd11, %rd10;
	ld.global.f32 	%f15, [%rd12];
	min.f32 	%f16, %f14, %f15;
	add.s64 	%rd13, %rd12, %rd10;
	ld.global.f32 	%f17, [%rd13];
	min.f32 	%f22, %f16, %f17;
	add.s32 	%r33, %r30, %r33;
	setp.lt.s32 	%p6, %r33, %r17;
	@%p6 bra 	$L__BB1_6;
$L__BB1_7:
	cvta.to.global.u64 	%rd14, %rd2;
	add.s64 	%rd16, %rd14, %rd4;
	st.global.f32 	[%rd16], %f22;
	ret;

}


// ===== COMPILED SASS (sm_100) =====

	.target	sm_100

	.elftype	@"ET_EXEC"


//--------------------- .note.nv.tkinfo           --------------------------
	.section	.note.nv.tkinfo,"",@"SHT_NOTE"
	.sectionflags	@"SHF_NOTE_NV_TKINFO"
	.tkinfo
        /*0018*/ 	.word	0x00000002
        /*0030*/ 	.string	""
        /*0030*/ 	.string	"ptxas"
        /*0030*/ 	.string	"Cuda compilation tools, release 13.0, V13.0.88"
        /*0030*/ 	.string	"Build cuda_13.0.r13.0/compiler.36424714_0"
        /*0030*/ 	.string	"-arch sm_100 -m 64 "



//--------------------- .note.nv.cuinfo           --------------------------
	.section	.note.nv.cuinfo,"",@"SHT_NOTE"
	.sectionflags	@"SHF_NOTE_NV_CUINFO"
        /*0018*/ 	.short	0x0002
        /*001a*/ 	.short	0x0064
        /*001c*/ 	.short	0x0082
	.zero		2


//--------------------- .nv.info                  --------------------------
	.section	.nv.info,"",@"SHT_CUDA_INFO"
	.align	4


	//----- nvinfo : EIATTR_REGCOUNT
	.align		4
        /*0000*/ 	.byte	0x04, 0x2f
        /*0002*/ 	.short	(.L_1 - .L_0)
	.align		4
.L_0:
        /*0004*/ 	.word	index@(_Z7max_gpuiPfS_)
        /*0008*/ 	.word	0x00000012


	//----- nvinfo : EIATTR_FRAME_SIZE
	.align		4
.L_1:
        /*000c*/ 	.byte	0x04, 0x11
        /*000e*/ 	.short	(.L_3 - .L_2)
	.align		4
.L_2:
        /*0010*/ 	.word	index@(_Z7max_gpuiPfS_)
        /*0014*/ 	.word	0x00000000


	//----- nvinfo : EIATTR_REGCOUNT
	.align		4
.L_3:
        /*0018*/ 	.byte	0x04, 0x2f
        /*001a*/ 	.short	(.L_5 - .L_4)
	.align		4
.L_4:
        /*001c*/ 	.word	index@(_Z7min_gpuiPfS_)
        /*0020*/ 	.word	0x00000012


	//----- nvinfo : EIATTR_FRAME_SIZE
	.align		4
.L_5:
        /*0024*/ 	.byte	0x04, 0x11
        /*0026*/ 	.short	(.L_7 - .L_6)
	.align		4
.L_6:
        /*0028*/ 	.word	index@(_Z7min_gpuiPfS_)
        /*002c*/ 	.word	0x00000000


	//----- nvinfo : EIATTR_MIN_STACK_SIZE
	.align		4
.L_7:
        /*0030*/ 	.byte	0x04, 0x12
        /*0032*/ 	.short	(.L_9 - .L_8)
	.align		4
.L_8:
        /*0034*/ 	.word	index@(_Z7min_gpuiPfS_)
        /*0038*/ 	.word	0x00000000


	//----- nvinfo : EIATTR_MIN_STACK_SIZE
	.align		4
.L_9:
        /*003c*/ 	.byte	0x04, 0x12
        /*003e*/ 	.short	(.L_11 - .L_10)
	.align		4
.L_10:
        /*0040*/ 	.word	index@(_Z7max_gpuiPfS_)
        /*0044*/ 	.word	0x00000000
.L_11:


//--------------------- .nv.compat                --------------------------
	.section	.nv.compat,"",@"SHT_CUDA_COMPAT_INFO"
	.align	4
        /*0000*/ 	.byte	0x02, 0x09, 0x00, 0x00, 0x02, 0x02, 0x01, 0x00, 0x02, 0x05, 0x05, 0x00, 0x03, 0x07, 0x01, 0x01
        /*0010*/ 	.byte	0x02, 0x03, 0x00, 0x00, 0x02, 0x06, 0x01, 0x00, 0x04, 0x0b, 0x08, 0x00, 0x09, 0x00, 0x00, 0x00
        /*0020*/ 	.byte	0x00, 0x00, 0x00, 0x00


//--------------------- .nv.info._Z7min_gpuiPfS_  --------------------------
	.section	.nv.info._Z7min_gpuiPfS_,"",@"SHT_CUDA_INFO"
	.sectionflags	@""
	.align	4


	//----- nvinfo : EIATTR_CUDA_API_VERSION
	.align		4
        /*0000*/ 	.byte	0x04, 0x37
        /*0002*/ 	.short	(.L_13 - .L_12)
.L_12:
        /*0004*/ 	.word	0x00000082


	//----- nvinfo : EIATTR_KPARAM_INFO
	.align		4
.L_13:
        /*0008*/ 	.byte	0x04, 0x17
        /*000a*/ 	.short	(.L_15 - .L_14)
.L_14:
        /*000c*/ 	.word	0x00000000
        /*0010*/ 	.short	0x0002
        /*0012*/ 	.short	0x0010
        /*0014*/ 	.byte	0x00, 0xf5, 0x21, 0x00


	//----- nvinfo : EIATTR_KPARAM_INFO
	.align		4
.L_15:
        /*0018*/ 	.byte	0x04, 0x17
        /*001a*/ 	.short	(.L_17 - .L_16)
.L_16:
        /*001c*/ 	.word	0x00000000
        /*0020*/ 	.short	0x0001
        /*0022*/ 	.short	0x0008
        /*0024*/ 	.byte	0x00, 0xf5, 0x21, 0x00


	//----- nvinfo : EIATTR_KPARAM_INFO
	.align		4
.L_17:
        /*0028*/ 	.byte	0x04, 0x17
        /*002a*/ 	.short	(.L_19 - .L_18)
.L_18:
        /*002c*/ 	.word	0x00000000
        /*0030*/ 	.short	0x0000
        /*0032*/ 	.short	0x0000
        /*0034*/ 	.byte	0x00, 0xf0, 0x11, 0x00


	//----- nvinfo : EIATTR_SPARSE_MMA_MASK
	.align		4
.L_19:
        /*0038*/ 	.byte	0x03, 0x50
        /*003a*/ 	.short	0x0000


	//----- nvinfo : EIATTR_MAXREG_COUNT
	.align		4
        /*003c*/ 	.byte	0x03, 0x1b
        /*003e*/ 	.short	0x00ff


	//----- nvinfo : EIATTR_MERCURY_ISA_VERSION
	.align		4
        /*0040*/ 	.byte	0x03, 0x5f
        /*0042*/ 	.short	0x0101


	//----- nvinfo : EIATTR_VRC_CTA_INIT_COUNT
	.align		4
        /*0044*/ 	.byte	0x02, 0x4a
	.zero		1
	.zero		1


	//----- nvinfo : EIATTR_EXIT_INSTR_OFFSETS
	.align		4
        /*0048*/ 	.byte	0x04, 0x1c
        /*004a*/ 	.short	(.L_21 - .L_20)


	//   ....[0]....
.L_20:
        /*004c*/ 	.word	0x000004e0


	//----- nvinfo : EIATTR_CRS_STACK_SIZE
	.align		4
.L_21:
        /*0050*/ 	.byte	0x04, 0x1e
        /*0052*/ 	.short	(.L_23 - .L_22)
.L_22:
        /*0054*/ 	.word	0x00000000


	//----- nvinfo : EIATTR_CBANK_PARAM_SIZE
	.align		4
.L_23:
        /*0058*/ 	.byte	0x03, 0x19
        /*005a*/ 	.short	0x0018


	//----- nvinfo : EIATTR_PARAM_CBANK
	.align		4
        /*005c*/ 	.byte	0x04, 0x0a
        /*005e*/ 	.short	(.L_25 - .L_24)
	.align		4
.L_24:
        /*0060*/ 	.word	index@(.nv.constant0._Z7min_gpuiPfS_)
        /*0064*/ 	.short	0x0380
        /*0066*/ 	.short	0x0018


	//----- nvinfo : EIATTR_SW_WAR
	.align		4
.L_25:
        /*0068*/ 	.byte	0x04, 0x36
        /*006a*/ 	.short	(.L_27 - .L_26)
.L_26:
        /*006c*/ 	.word	0x00000008
.L_27:


//--------------------- .nv.info._Z7max_gpuiPfS_  --------------------------
	.section	.nv.info._Z7max_gpuiPfS_,"",@"SHT_CUDA_INFO"
	.sectionflags	@""
	.align	4


	//----- nvinfo : EIATTR_CUDA_API_VERSION
	.align		4
        /*0000*/ 	.byte	0x04, 0x37
        /*0002*/ 	.short	(.L_29 - .L_28)
.L_28:
        /*0004*/ 	.word	0x00000082


	//----- nvinfo : EIATTR_KPARAM_INFO
	.align		4
.L_29:
        /*0008*/ 	.byte	0x04, 0x17
        /*000a*/ 	.short	(.L_31 - .L_30)
.L_30:
        /*000c*/ 	.word	0x00000000
        /*0010*/ 	.short	0x0002
        /*0012*/ 	.short	0x0010
        /*0014*/ 	.byte	0x00, 0xf5, 0x21, 0x00


	//----- nvinfo : EIATTR_KPARAM_INFO
	.align		4
.L_31:
        /*0018*/ 	.byte	0x04, 0x17
        /*001a*/ 	.short	(.L_33 - .L_32)
.L_32:
        /*001c*/ 	.word	0x00000000
        /*0020*/ 	.short	0x0001
        /*0022*/ 	.short	0x0008
        /*0024*/ 	.byte	0x00, 0xf5, 0x21, 0x00


	//----- nvinfo : EIATTR_KPARAM_INFO
	.align		4
.L_33:
        /*0028*/ 	.byte	0x04, 0x17
        /*002a*/ 	.short	(.L_35 - .L_34)
.L_34:
        /*002c*/ 	.word	0x00000000
        /*0030*/ 	.short	0x0000
        /*0032*/ 	.short	0x0000
        /*0034*/ 	.byte	0x00, 0xf0, 0x11, 0x00


	//----- nvinfo : EIATTR_SPARSE_MMA_MASK
	.align		4
.L_35:
        /*0038*/ 	.byte	0x03, 0x50
        /*003a*/ 	.short	0x0000


	//----- nvinfo : EIATTR_MAXREG_COUNT
	.align		4
        /*003c*/ 	.byte	0x03, 0x1b
        /*003e*/ 	.short	0x00ff


	//----- nvinfo : EIATTR_MERCURY_ISA_VERSION
	.align		4
        /*0040*/ 	.byte	0x03, 0x5f
        /*0042*/ 	.short	0x0101


	//----- nvinfo : EIATTR_VRC_CTA_INIT_COUNT
	.align		4
        /*0044*/ 	.byte	0x02, 0x4a
	.zero		1
	.zero		1


	//----- nvinfo : EIATTR_EXIT_INSTR_OFFSETS
	.align		4
        /*0048*/ 	.byte	0x04, 0x1c
        /*004a*/ 	.short	(.L_37 - .L_36)


	//   ....[0]....
.L_36:
        /*004c*/ 	.word	0x000004e0


	//----- nvinfo : EIATTR_CRS_STACK_SIZE
	.align		4
.L_37:
        /*0050*/ 	.byte	0x04, 0x1e
        /*0052*/ 	.short	(.L_39 - .L_38)
.L_38:
        /*0054*/ 	.word	0x00000000


	//----- nvinfo : EIATTR_CBANK_PARAM_SIZE
	.align		4
.L_39:
        /*0058*/ 	.byte	0x03, 0x19
        /*005a*/ 	.short	0x0018


	//----- nvinfo : EIATTR_PARAM_CBANK
	.align		4
        /*005c*/ 	.byte	0x04, 0x0a
        /*005e*/ 	.short	(.L_41 - .L_40)
	.align		4
.L_40:
        /*0060*/ 	.word	index@(.nv.constant0._Z7max_gpuiPfS_)
        /*0064*/ 	.short	0x0380
        /*0066*/ 	.short	0x0018


	//----- nvinfo : EIATTR_SW_WAR
	.align		4
.L_41:
        /*0068*/ 	.byte	0x04, 0x36
        /*006a*/ 	.short	(.L_43 - .L_42)
.L_42:
        /*006c*/ 	.word	0x00000008
.L_43:


//--------------------- .nv.callgraph             --------------------------
	.section	.nv.callgraph,"",@"SHT_CUDA_CALLGRAPH"
	.align	4
	.sectionentsize	8
	.align		4
        /*0000*/ 	.word	0x00000000
	.align		4
        /*0004*/ 	.word	0xffffffff
	.align		4
        /*0008*/ 	.word	0x00000000
	.align		4
        /*000c*/ 	.word	0xfffffffe
	.align		4
        /*0010*/ 	.word	0x00000000
	.align		4
        /*0014*/ 	.word	0xfffffffd
	.align		4
        /*0018*/ 	.word	0x00000000
	.align		4
        /*001c*/ 	.word	0xfffffffc


//--------------------- .text._Z7min_gpuiPfS_     --------------------------
	.section	.text._Z7min_gpuiPfS_,"ax",@progbits
	.align	128
        .global         _Z7min_gpuiPfS_
        .type           _Z7min_gpuiPfS_,@function
        .size           _Z7min_gpuiPfS_,(.L_x_14 - _Z7min_gpuiPfS_)
        .other          _Z7min_gpuiPfS_,@"STO_CUDA_ENTRY STV_DEFAULT"
_Z7min_gpuiPfS_:
.text._Z7min_gpuiPfS_:
[----:B------:R-:W-:Y:S01]  /*0000*/  LDC R1, c[0x0][0x37c] ;  /* 0x0000df00ff017b82 */ /* 0x000fe20000000800 */
[----:B------:R-:W0:Y:S07]  /*0010*/  S2R R9, SR_CTAID.X ;  /* 0x0000000000097919 */ /* 0x000e2e0000002500 */
[----:B------:R-:W1:Y:S01]  /*0020*/  LDC.64 R2, c[0x0][0x388] ;  /* 0x0000e200ff027b82 */ /* 0x000e620000000a00 */
[----:B------:R-:W0:Y:S01]  /*0030*/  LDCU UR6, c[0x0][0x360] ;  /* 0x00006c00ff0677ac */ /* 0x000e220008000800 */
[----:B------:R-:W0:Y:S01]  /*0040*/  S2R R11, SR_TID.X ;  /* 0x00000000000b7919 */ /* 0x000e220000002100 */
[----:B------:R-:W2:Y:S01]  /*0050*/  LDCU.64 UR4, c[0x0][0x358] ;  /* 0x00006b00ff0477ac */ /* 0x000ea20008000a00 */
[----:B------:R-:W3:Y:S01]  /*0060*/  LDCU UR7, c[0x0][0x380] ;  /* 0x00007000ff0777ac */ /* 0x000ee20008000800 */
[----:B0-----:R-:W-:-:S04]  /*0070*/  IMAD R5, R9, UR6, R11 ;  /* 0x0000000609057c24 */ /* 0x001fc8000f8e020b */
[----:B-1----:R-:W-:-:S05]  /*0080*/  IMAD.WIDE R6, R5, 0x4, R2 ;  /* 0x0000000405067825 */ /* 0x002fca00078e0202 */
[----:B--2---:R0:W5:Y:S01]  /*0090*/  LDG.E R0, desc[UR4][R6.64] ;  /* 0x0000000406007981 */ /* 0x004162000c1e1900 */
[----:B------:R-:W1:Y:S01]  /*00a0*/  LDC R12, c[0x0][0x370] ;  /* 0x0000dc00ff0c7b82 */ /* 0x000e620000000800 */
[----:B------:R-:W-:Y:S01]  /*00b0*/  BSSY.RECONVERGENT B0, `(.L_x_0) ;  /* 0x000003f000007945 */ /* 0x000fe20003800200 */
[----:B-1----:R-:W-:-:S04]  /*00c0*/  IMAD R4, R12, UR6, RZ ;  /* 0x000000060c047c24 */ /* 0x002fc8000f8e02ff */
[----:B------:R-:W-:-:S05]  /*00d0*/  IMAD.IADD R8, R5, 0x1, R4 ;  /* 0x0000000105087824 */ /* 0x000fca00078e0204 */
[----:B---3--:R-:W-:-:S13]  /*00e0*/  ISETP.GE.AND P0, PT, R8, UR7, PT ;  /* 0x0000000708007c0c */ /* 0x008fda000bf06270 */
[----:B0-----:R-:W-:Y:S05]  /*00f0*/  @P0 BRA `(.L_x_1) ;  /* 0x0000000000e80947 */ /* 0x001fea0003800000 */
[----:B------:R-:W0:Y:S01]  /*0100*/  I2F.U32.RP R10, R4 ;  /* 0x00000004000a7306 */ /* 0x000e220000209000 */
[----:B------:R-:W-:Y:S01]  /*0110*/  IMAD R6, R12, 0x2, R9 ;  /* 0x000000020c067824 */ /* 0x000fe200078e0209 */
[----:B------:R-:W-:Y:S01]  /*0120*/  IADD3 R13, PT, PT, RZ, -R4, RZ ;  /* 0x80000004ff0d7210 */ /* 0x000fe20007ffe0ff */
[----:B------:R-:W-:Y:S01]  /*0130*/  BSSY.RECONVERGENT B1, `(.L_x_2) ;  /* 0x0000028000017945 */ /* 0x000fe20003800200 */
[----:B------:R-:W-:Y:S01]  /*0140*/  ISETP.NE.U32.AND P3, PT, R4, RZ, PT ;  /* 0x000000ff0400720c */ /* 0x000fe20003f65070 */
[----:B------:R-:W-:Y:S02]  /*0150*/  IMAD R6, R6, UR6, R11 ;  /* 0x0000000606067c24 */ /* 0x000fe4000f8e020b */
[----:B------:R-:W-:-:S03]  /*0160*/  IMAD.MOV.U32 R15, RZ, RZ, R8 ;  /* 0x000000ffff0f7224 */ /* 0x000fc600078e0008 */
[----:B------:R-:W-:Y:S01]  /*0170*/  VIMNMX R9, PT, PT, R6, UR7, !PT ;  /* 0x0000000706097c48 */ /* 0x000fe2000ffe0100 */
[----:B0-----:R-:W0:Y:S04]  /*0180*/  MUFU.RCP R10, R10 ;  /* 0x0000000a000a7308 */ /* 0x001e280000001000 */
[----:B------:R-:W-:Y:S02]  /*0190*/  IMAD.IADD R9, R9, 0x1, -R6 ;  /* 0x0000000109097824 */ /* 0x000fe400078e0a06 */
[----:B------:R-:W-:Y:S02]  /*01a0*/  HFMA2 R6, -RZ, RZ, 0, 0 ;  /* 0x00000000ff067431 */ /* 0x000fe400000001ff */
[C---:B------:R-:W-:Y:S01]  /*01b0*/  VIADD R11, R9.reuse, 0xffffffff ;  /* 0xffffffff090b7836 */ /* 0x040fe20000000000 */
[----:B------:R-:W-:-:S02]  /*01c0*/  ISETP.NE.AND P0, PT, R9, RZ, PT ;  /* 0x000000ff0900720c */ /* 0x000fc40003f05270 */
[----:B0-----:R-:W-:-:S11]  /*01d0*/  IADD3 R7, PT, PT, R10, 0xffffffe, RZ ;  /* 0x0ffffffe0a077810 */ /* 0x001fd60007ffe0ff */
[----:B------:R-:W-:Y:S01]  /*01e0*/  @!P0 IMAD.MOV R11, RZ, RZ, R9 ;  /* 0x000000ffff0b8224 */ /* 0x000fe200078e0209 */
[----:B------:R-:W0:Y:S02]  /*01f0*/  F2I.FTZ.U32.TRUNC.NTZ R7, R7 ;  /* 0x0000000700077305 */ /* 0x000e24000021f000 */
[----:B0-----:R-:W-:-:S04]  /*0200*/  IMAD R13, R13, R7, RZ ;  /* 0x000000070d0d7224 */ /* 0x001fc800078e02ff */
[----:B------:R-:W-:-:S06]  /*0210*/  IMAD.HI.U32 R6, R7, R13, R6 ;  /* 0x0000000d07067227 */ /* 0x000fcc00078e0006 */
[----:B------:R-:W-:-:S05]  /*0220*/  IMAD.HI.U32 R9, R6, R11, RZ ;  /* 0x0000000b06097227 */ /* 0x000fca00078e00ff */
[----:B------:R-:W-:-:S05]  /*0230*/  IADD3 R6, PT, PT, -R9, RZ, RZ ;  /* 0x000000ff09067210 */ /* 0x000fca0007ffe1ff */
[----:B------:R-:W-:Y:S01]  /*0240*/  IMAD R11, R4, R6, R11 ;  /* 0x00000006040b7224 */ /* 0x000fe200078e020b */
[----:B------:R-:W-:-:S04]  /*0250*/  SEL R6, RZ, 0x1, !P0 ;  /* 0x00000001ff067807 */ /* 0x000fc80004000000 */
[----:B------:R-:W-:-:S13]  /*0260*/  ISETP.GE.U32.AND P1, PT, R11, R4, PT ;  /* 0x000000040b00720c */ /* 0x000fda0003f26070 */
[----:B------:R-:W-:Y:S01]  /*0270*/  @P1 IMAD.IADD R11, R11, 0x1, -R4 ;  /* 0x000000010b0b1824 */ /* 0x000fe200078e0a04 */
[----:B------:R-:W-:-:S04]  /*0280*/  @P1 IADD3 R9, PT, PT, R9, 0x1, RZ ;  /* 0x0000000109091810 */ /* 0x000fc80007ffe0ff */
[----:B------:R-:W-:-:S13]  /*0290*/  ISETP.GE.U32.AND P2, PT, R11, R4, PT ;  /* 0x000000040b00720c */ /* 0x000fda0003f46070 */
[----:B------:R-:W-:Y:S01]  /*02a0*/  @P2 VIADD R9, R9, 0x1 ;  /* 0x0000000109092836 */ /* 0x000fe20000000000 */
[----:B------:R-:W-:-:S04]  /*02b0*/  @!P3 LOP3.LUT R9, RZ, R4, RZ, 0x33, !PT ;  /* 0x00000004ff09b212 */ /* 0x000fc800078e33ff */
[----:B------:R-:W-:-:S04]  /*02c0*/  IADD3 R6, PT, PT, R6, R9, RZ ;  /* 0x0000000906067210 */ /* 0x000fc80007ffe0ff */
[C---:B------:R-:W-:Y:S02]  /*02d0*/  LOP3.LUT R7, R6.reuse, 0x3, RZ, 0xc0, !PT ;  /* 0x0000000306077812 */ /* 0x040fe400078ec0ff */
[----:B------:R-:W-:Y:S02]  /*02e0*/  ISETP.GE.U32.AND P1, PT, R6, 0x3, PT ;  /* 0x000000030600780c */ /* 0x000fe40003f26070 */
[----:B------:R-:W-:-:S13]  /*02f0*/  ISETP.NE.AND P0, PT, R7, 0x3, PT ;  /* 0x000000030700780c */ /* 0x000fda0003f05270 */
[----:B------:R-:W-:Y:S05]  /*0300*/  @!P0 BRA `(.L_x_3) ;  /* 0x0000000000288947 */ /* 0x000fea0003800000 */
[----:B------:R-:W-:-:S04]  /*0310*/  IADD3 R6, PT, PT, R6, 0x1, RZ ;  /* 0x0000000106067810 */ /* 0x000fc80007ffe0ff */
[----:B------:R-:W-:-:S05]  /*0320*/  LOP3.LUT R6, R6, 0x3, RZ, 0xc0, !PT ;  /* 0x0000000306067812 */ /* 0x000fca00078ec0ff */
[----:B------:R-:W-:-:S07]  /*0330*/  IMAD.MOV R8, RZ, RZ, -R6 ;  /* 0x000000ffff087224 */ /* 0x000fce00078e0a06 */
.L_x_4:
[----:B------:R-:W-:-:S06]  /*0340*/  IMAD.WIDE R6, R15, 0x4, R2 ;  /* 0x000000040f067825 */ /* 0x000fcc00078e0202 */
[----:B------:R-:W2:Y:S01]  /*0350*/  LDG.E R7, desc[UR4][R6.64] ;  /* 0x0000000406077981 */ /* 0x000ea2000c1e1900 */
[----:B------:R-:W-:Y:S01]  /*0360*/  IADD3 R8, PT, PT, R8, 0x1, RZ ;  /* 0x0000000108087810 */ /* 0x000fe20007ffe0ff */
[----:B------:R-:W-:-:S03]  /*0370*/  IMAD.IADD R15, R4, 0x1, R15 ;  /* 0x00000001040f7824 */ /* 0x000fc600078e020f */
[----:B------:R-:W-:Y:S02]  /*0380*/  ISETP.NE.AND P0, PT, R8, RZ, PT ;  /* 0x000000ff0800720c */ /* 0x000fe40003f05270 */
[----:B--2--5:R-:W-:-:S11]  /*0390*/  FMNMX R0, R7, R0, PT ;  /* 0x0000000007007209 */ /* 0x024fd60003800000 */
[----:B------:R-:W-:Y:S05]  /*03a0*/  @P0 BRA `(.L_x_4) ;  /* 0xfffffffc00e40947 */ /* 0x000fea000383ffff */
.L_x_3:
[----:B------:R-:W-:Y:S05]  /*03b0*/  BSYNC.RECONVERGENT B1 ;  /* 0x0000000000017941 */ /* 0x000fea0003800200 */
.L_x_2:
[----:B------:R-:W-:Y:S05]  /*03c0*/  @!P1 BRA `(.L_x_1) ;  /* 0x0000000000349947 */ /* 0x000fea0003800000 */
.L_x_5:
[----:B------:R-:W-:-:S04]  /*03d0*/  IMAD.WIDE R12, R15, 0x4, R2 ;  /* 0x000000040f0c7825 */ /* 0x000fc800078e0202 */
[C---:B------:R-:W-:Y:S02]  /*03e0*/  IMAD.WIDE R6, R4.reuse, 0x4, R12 ;  /* 0x0000000404067825 */ /* 0x040fe400078e020c */
[----:B------:R-:W2:Y:S02]  /*03f0*/  LDG.E R13, desc[UR4][R12.64] ;  /* 0x000000040c0d7981 */ /* 0x000ea4000c1e1900 */
[C---:B------:R-:W-:Y:S02]  /*0400*/  IMAD.WIDE R8, R4.reuse, 0x4, R6 ;  /* 0x0000000404087825 */ /* 0x040fe400078e0206 */
[----:B------:R-:W2:Y:S02]  /*0410*/  LDG.E R6, desc[UR4][R6.64] ;  /* 0x0000000406067981 */ /* 0x000ea4000c1e1900 */
[C---:B------:R-:W-:Y:S02]  /*0420*/  IMAD.WIDE R10, R4.reuse, 0x4, R8 ;  /* 0x00000004040a7825 */ /* 0x040fe400078e0208 */
[----:B------:R-:W3:Y:S04]  /*0430*/  LDG.E R9, desc[UR4][R8.64] ;  /* 0x0000000408097981 */ /* 0x000ee8000c1e1900 */
[----:B------:R-:W3:Y:S01]  /*0440*/  LDG.E R10, desc[UR4][R10.64] ;  /* 0x000000040a0a7981 */ /* 0x000ee2000c1e1900 */
[----:B------:R-:W-:-:S04]  /*0450*/  LEA R15, R4, R15, 0x2 ;  /* 0x0000000f040f7211 */ /* 0x000fc800078e10ff */
[----:B------:R-:W-:Y:S02]  /*0460*/  ISETP.GE.AND P0, PT, R15, UR7, PT ;  /* 0x000000070f007c0c */ /* 0x000fe4000bf06270 */
[----:B--2--5:R-:W-:-:S04]  /*0470*/  FMNMX3 R0, R0, R13, R6, PT ;  /* 0x0000000d00007276 */ /* 0x024fc80003800006 */
[----:B---3--:R-:W-:-:S07]  /*0480*/  FMNMX3 R0, R0, R9, R10, PT ;  /* 0x0000000900007276 */ /* 0x008fce000380000a */
[----:B------:R-:W-:Y:S05]  /*0490*/  @!P0 BRA `(.L_x_5) ;  /* 0xfffffffc00cc8947 */ /* 0x000fea000383ffff */
.L_x_1:
[----:B------:R-:W-:Y:S05]  /*04a0*/  BSYNC.RECONVERGENT B0 ;  /* 0x0000000000007941 */ /* 0x000fea0003800200 */
.L_x_0:
[----:B------:R-:W0:Y:S02]  /*04b0*/  LDC.64 R2, c[0x0][0x390] ;  /* 0x0000e400ff027b82 */ /* 0x000e240000000a00 */
[----:B0-----:R-:W-:-:S05]  /*04c0*/  IMAD.WIDE R2, R5, 0x4, R2 ;  /* 0x0000000405027825 */ /* 0x001fca00078e0202 */
[----:B-----5:R-:W-:Y:S01]  /*04d0*/  STG.E desc[UR4][R2.64], R0 ;  /* 0x0000000002007986 */ /* 0x020fe2000c101904 */
[----:B------:R-:W-:Y:S05]  /*04e0*/  EXIT ;  /* 0x000000000000794d */ /* 0x000fea0003800000 */
.L_x_6:
[----:B------:R-:W-:-:S00]  /*04f0*/  BRA `(.L_x_6) ;  /* 0xfffffffc00fc7947 */ /* 0x000fc0000383ffff */
[----:B------:R-:W-:-:S00]  /*0500*/  NOP ;  /* 0x0000000000007918 */ /* 0x000fc00000000000 */
[----:B------:R-:W-:-:S00]  /*0510*/  NOP ;  /* 0x0000000000007918 */ /* 0x000fc00000000000 */
[----:B------:R-:W-:-:S00]  /*0520*/  NOP ;  /* 0x0000000000007918 */ /* 0x000fc00000000000 */
[----:B------:R-:W-:-:S00]  /*0530*/  NOP ;  /* 0x0000000000007918 */ /* 0x000fc00000000000 */
[----:B------:R-:W-:-:S00]  /*0540*/  NOP ;  /* 0x0000000000007918 */ /* 0x000fc00000000000 */
[----:B------:R-:W-:-:S00]  /*0550*/  NOP ;  /* 0x0000000000007918 */ /* 0x000fc00000000000 */
[----:B------:R-:W-:-:S00]  /*0560*/  NOP ;  /* 0x0000000000007918 */ /* 0x000fc00000000000 */
[----:B------:R-:W-:-:S00]  /*0570*/  NOP ;  /* 0x0000000000007918 */ /* 0x000fc00000000000 */
.L_x_14:


//--------------------- .text._Z7max_gpuiPfS_     --------------------------
	.section	.text._Z7max_gpuiPfS_,"ax",@progbits
	.align	128
        .global         _Z7max_gpuiPfS_
        .type           _Z7max_gpuiPfS_,@function
        .size           _Z7max_gpuiPfS_,(.L_x_15 - _Z7max_gpuiPfS_)
        .other          _Z7max_gpuiPfS_,@"STO_CUDA_ENTRY STV_DEFAULT"
_Z7max_gpuiPfS_:
.text._Z7max_gpuiPfS_:
        /* <DEDUP_REMOVED lines=52> */
.L_x_11:
[----:B------:R-:W-:-:S06]  /*0340*/  IMAD.WIDE R6, R15, 0x4, R2 ;  /* 0x000000040f067825 */ /* 0x000fcc00078e0202 */
[----:B------:R-:W2:Y:S01]  /*0350*/  LDG.E R7, desc[UR4][R6.64] ;  /* 0x0000000406077981 */ /* 0x000ea2000c1e1900 */
[----:B------:R-:W-:Y:S01]  /*0360*/  IADD3 R8, PT, PT, R8, 0x1, RZ ;  /* 0x0000000108087810 */ /* 0x000fe20007ffe0ff */
[----:B------:R-:W-:-:S03]  /*0370*/  IMAD.IADD R15, R4, 0x1, R15 ;  /* 0x00000001040f7824 */ /* 0x000fc600078e020f */
[----:B------:R-:W-:Y:S02]  /*0380*/  ISETP.NE.AND P0, PT, R8, RZ, PT ;  /* 0x000000ff0800720c */ /* 0x000fe40003f05270 */
[----:B--2--5:R-:W-:-:S11]  /*0390*/  FMNMX R0, R7, R0, !PT ;  /* 0x0000000007007209 */ /* 0x024fd60007800000 */
[----:B------:R-:W-:Y:S05]  /*03a0*/  @P0 BRA `(.L_x_11) ;  /* 0xfffffffc00e40947 */ /* 0x000fea000383ffff */
.L_x_10:
[----:B------:R-:W-:Y:S05]  /*03b0*/  BSYNC.RECONVERGENT B1 ;  /* 0x0000000000017941 */ /* 0x000fea0003800200 */
.L_x_9:
[----:B------:R-:W-:Y:S05]  /*03c0*/  @!P1 BRA `(.L_x_8) ;  /* 0x0000000000349947 */ /* 0x000fea0003800000 */
.L_x_12:
        /* <DEDUP_REMOVED lines=10> */
[----:B--2--5:R-:W-:-:S04]  /*0470*/  FMNMX3 R0, R0, R13, R6, !PT ;  /* 0x0000000d00007276 */ /* 0x024fc80007800006 */
[----:B---3--:R-:W-:-:S07]  /*0480*/  FMNMX3 R0, R0, R9, R10, !PT ;  /* 0x0000000900007276 */ /* 0x008fce000780000a */
[----:B------:R-:W-:Y:S05]  /*0490*/  @!P0 BRA `(.L_x_12) ;  /* 0xfffffffc00cc8947 */ /* 0x000fea000383ffff */
.L_x_8:
[----:B------:R-:W-:Y:S05]  /*04a0*/  BSYNC.RECONVERGENT B0 ;  /* 0x0000000000007941 */ /* 0x000fea0003800200 */
.L_x_7:
[----:B------:R-:W0:Y:S02]  /*04b0*/  LDC.64 R2, c[0x0][0x390] ;  /* 0x0000e400ff027b82 */ /* 0x000e240000000a00 */
[----:B0-----:R-:W-:-:S05]  /*04c0*/  IMAD.WIDE R2, R5, 0x4, R2 ;  /* 0x0000000405027825 */ /* 0x001fca00078e0202 */
[----:B-----5:R-:W-:Y:S01]  /*04d0*/  STG.E desc[UR4][R2.64], R0 ;  /* 0x0000000002007986 */ /* 0x020fe2000c101904 */
[----:B------:R-:W-:Y:S05]  /*04e0*/  EXIT ;  /* 0x000000000000794d */ /* 0x000fea0003800000 */
.L_x_13:
        /* <DEDUP_REMOVED lines=9> */
.L_x_15:


//--------------------- .nv.shared.reserved.0     --------------------------
	.section	.nv.shared.reserved.0,"aw",@nobits
	.weak		__nv_reservedSMEM_offset_0_alias
	.size		__nv_reservedSMEM_offset_0_alias, 0, 64
	.other		__nv_reservedSMEM_offset_0_alias,@"STO_CUDA_RESERVED_SHARED STV_DEFAULT"
__nv_reservedSMEM_offset_0_alias:
	.zero		0
	.zero		64


//--------------------- .nv.constant0._Z7min_gpuiPfS_ --------------------------
	.section	.nv.constant0._Z7min_gpuiPfS_,"a",@progbits
	.sectionflags	@""
	.align	4
.nv.constant0._Z7min_gpuiPfS_:
	.zero		920


//--------------------- .nv.constant0._Z7max_gpuiPfS_ --------------------------
	.section	.nv.constant0._Z7max_gpuiPfS_,"a",@progbits
	.sectionflags	@""
	.align	4
.nv.constant0._Z7max_gpuiPfS_:
	.zero		920


//--------------------- SYMBOLS --------------------------

	.type		.nv.reservedSmem.offset0,@object
	.size		.nv.reservedSmem.offset0,0x4
